	.headerflags	@"EF_CUDA_TEXMODE_UNIFIED EF_CUDA_64BIT_ADDRESS EF_CUDA_ACCELERATORS EF_CUDA_SM90 EF_CUDA_VIRTUAL_SM(EF_CUDA_SM90)"
	.elftype	@"ET_EXEC"


//--------------------- .nv.info                  --------------------------
	.section	.nv.info,"",@"SHT_CUDA_INFO"
	.align	4


	//----- nvinfo : EIATTR_REGCOUNT
	.align		4
        /*0000*/ 	.byte	0x04, 0x2f
        /*0002*/ 	.short	(.L_3 - .L_2)
	.align		4
.L_2:
        /*0004*/ 	.word	index@(triton_poi_fused__native_batch_norm_legit_no_training_convolution_relu_4)
        /*0008*/ 	.word	0x00000016


	//----- nvinfo : EIATTR_MIN_STACK_SIZE
	.align		4
.L_3:
        /*000c*/ 	.byte	0x04, 0x12
        /*000e*/ 	.short	(.L_5 - .L_4)
	.align		4
.L_4:
        /*0010*/ 	.word	index@(triton_poi_fused__native_batch_norm_legit_no_training_convolution_relu_4)
        /*0014*/ 	.word	0x00000000


	//----- nvinfo : EIATTR_FRAME_SIZE
	.align		4
.L_5:
        /*0018*/ 	.byte	0x04, 0x11
        /*001a*/ 	.short	(.L_7 - .L_6)
	.align		4
.L_6:
        /*001c*/ 	.word	index@(triton_poi_fused__native_batch_norm_legit_no_training_convolution_relu_4)
        /*0020*/ 	.word	0x00000000


	//----- nvinfo : EIATTR_MIN_STACK_SIZE
	.align		4
.L_7:
        /*0024*/ 	.byte	0x04, 0x12
        /*0026*/ 	.short	(.L_9 - .L_8)
	.align		4
.L_8:
        /*0028*/ 	.word	index@(triton_poi_fused__native_batch_norm_legit_no_training_convolution_relu_4)
        /*002c*/ 	.word	0x00000000
.L_9:


//--------------------- .nv.info.triton_poi_fused__native_batch_norm_legit_no_training_convolution_relu_4 --------------------------
	.section	.nv.info.triton_poi_fused__native_batch_norm_legit_no_training_convolution_relu_4,"",@"SHT_CUDA_INFO"
	.sectionflags	@""
	.align	4


	//----- nvinfo : EIATTR_CUDA_API_VERSION
	.align		4
        /*0000*/ 	.byte	0x04, 0x37
        /*0002*/ 	.short	(.L_11 - .L_10)
.L_10:
        /*0004*/ 	.word	0x0000007c


	//----- nvinfo : EIATTR_KPARAM_INFO
	.align		4
.L_11:
        /*0008*/ 	.byte	0x04, 0x17
        /*000a*/ 	.short	(.L_13 - .L_12)
.L_12:
        /*000c*/ 	.word	0x00000000
        /*0010*/ 	.short	0x0007
        /*0012*/ 	.short	0x0038
        /*0014*/ 	.byte	0x00, 0xf0, 0x11, 0x00


	//----- nvinfo : EIATTR_KPARAM_INFO
	.align		4
.L_13:
        /*0018*/ 	.byte	0x04, 0x17
        /*001a*/ 	.short	(.L_15 - .L_14)
.L_14:
        /*001c*/ 	.word	0x00000000
        /*0020*/ 	.short	0x0006
        /*0022*/ 	.short	0x0030
        /*0024*/ 	.byte	0x00, 0xf4, 0x21, 0x00


	//----- nvinfo : EIATTR_KPARAM_INFO
	.align		4
.L_15:
        /*0028*/ 	.byte	0x04, 0x17
        /*002a*/ 	.short	(.L_17 - .L_16)
.L_16:
        /*002c*/ 	.word	0x00000000
        /*0030*/ 	.short	0x0005
        /*0032*/ 	.short	0x0028
        /*0034*/ 	.byte	0x00, 0xf4, 0x21, 0x00


	//----- nvinfo : EIATTR_KPARAM_INFO
	.align		4
.L_17:
        /*0038*/ 	.byte	0x04, 0x17
        /*003a*/ 	.short	(.L_19 - .L_18)
.L_18:
        /*003c*/ 	.word	0x00000000
        /*0040*/ 	.short	0x0004
        /*0042*/ 	.short	0x0020
        /*0044*/ 	.byte	0x00, 0xf4, 0x21, 0x00


	//----- nvinfo : EIATTR_KPARAM_INFO
	.align		4
.L_19:
        /*0048*/ 	.byte	0x04, 0x17
        /*004a*/ 	.short	(.L_21 - .L_20)
.L_20:
        /*004c*/ 	.word	0x00000000
        /*0050*/ 	.short	0x0003
        /*0052*/ 	.short	0x0018
        /*0054*/ 	.byte	0x00, 0xf4, 0x21, 0x00


	//----- nvinfo : EIATTR_KPARAM_INFO
	.align		4
.L_21:
        /*0058*/ 	.byte	0x04, 0x17
        /*005a*/ 	.short	(.L_23 - .L_22)
.L_22:
        /*005c*/ 	.word	0x00000000
        /*0060*/ 	.short	0x0002
        /*0062*/ 	.short	0x0010
        /*0064*/ 	.byte	0x00, 0xf4, 0x21, 0x00


	//----- nvinfo : EIATTR_KPARAM_INFO
	.align		4
.L_23:
        /*0068*/ 	.byte	0x04, 0x17
        /*006a*/ 	.short	(.L_25 - .L_24)
.L_24:
        /*006c*/ 	.word	0x00000000
        /*0070*/ 	.short	0x0001
        /*0072*/ 	.short	0x0008
        /*0074*/ 	.byte	0x00, 0xf4, 0x21, 0x00


	//----- nvinfo : EIATTR_KPARAM_INFO
	.align		4
.L_25:
        /*0078*/ 	.byte	0x04, 0x17
        /*007a*/ 	.short	(.L_27 - .L_26)
.L_26:
        /*007c*/ 	.word	0x00000000
        /*0080*/ 	.short	0x0000
        /*0082*/ 	.short	0x0000
        /*0084*/ 	.byte	0x00, 0xf4, 0x21, 0x00


	//----- nvinfo : EIATTR_SPARSE_MMA_MASK
	.align		4
.L_27:
        /*0088*/ 	.byte	0x03, 0x50
        /*008a*/ 	.short	0x0000


	//----- nvinfo : EIATTR_MAXREG_COUNT
	.align		4
        /*008c*/ 	.byte	0x03, 0x1b
        /*008e*/ 	.short	0x00ff


	//----- nvinfo : EIATTR_EXIT_INSTR_OFFSETS
	.align		4
        /*0090*/ 	.byte	0x04, 0x1c
        /*0092*/ 	.short	(.L_29 - .L_28)


	//   ....[0]....
.L_28:
        /*0094*/ 	.word	0x000003c0


	//----- nvinfo : EIATTR_REQNTID
	.align		4
.L_29:
        /*0098*/ 	.byte	0x04, 0x10
        /*009a*/ 	.short	(.L_31 - .L_30)
.L_30:
        /*009c*/ 	.word	0x00000100
        /*00a0*/ 	.word	0x00000001
        /*00a4*/ 	.word	0x00000001


	//----- nvinfo : EIATTR_CBANK_PARAM_SIZE
	.align		4
.L_31:
        /*00a8*/ 	.byte	0x03, 0x19
        /*00aa*/ 	.short	0x003c


	//----- nvinfo : EIATTR_PARAM_CBANK
	.align		4
        /*00ac*/ 	.byte	0x04, 0x0a
        /*00ae*/ 	.short	(.L_33 - .L_32)
	.align		4
.L_32:
        /*00b0*/ 	.word	index@(.nv.constant0.triton_poi_fused__native_batch_norm_legit_no_training_convolution_relu_4)
        /*00b4*/ 	.short	0x0210
        /*00b6*/ 	.short	0x003c


	//----- nvinfo : EIATTR_SW_WAR
	.align		4
.L_33:
        /*00b8*/ 	.byte	0x04, 0x36
        /*00ba*/ 	.short	(.L_35 - .L_34)
.L_34:
        /*00bc*/ 	.word	0x00000008
.L_35:


//--------------------- .nv.callgraph             --------------------------
	.section	.nv.callgraph,"",@"SHT_CUDA_CALLGRAPH"
	.align	4
	.sectionentsize	8
	.align		4
        /*0000*/ 	.word	0x00000000
	.align		4
        /*0004*/ 	.word	0xffffffff
	.align		4
        /*0008*/ 	.word	0x00000000
	.align		4
        /*000c*/ 	.word	0xfffffffe
	.align		4
        /*0010*/ 	.word	0x00000000
	.align		4
        /*0014*/ 	.word	0xfffffffd
	.align		4
        /*0018*/ 	.word	0x00000000
	.align		4
        /*001c*/ 	.word	0xfffffffc


//--------------------- .nv.constant4             --------------------------
	.section	.nv.constant4,"a",@progbits
	.align	8
	.align		8
.nv.constant4:
        /*0000*/ 	.dword	_$_str
	.align		8
        /*0008*/ 	.dword	_$_str_$_2


//--------------------- .text.triton_poi_fused__native_batch_norm_legit_no_training_convolution_relu_4 --------------------------
	.section	.text.triton_poi_fused__native_batch_norm_legit_no_training_convolution_relu_4,"ax",@progbits
	.align	128
        .global         triton_poi_fused__native_batch_norm_legit_no_training_convolution_relu_4
        .type           triton_poi_fused__native_batch_norm_legit_no_training_convolution_relu_4,@function
        .size           triton_poi_fused__native_batch_norm_legit_no_training_convolution_relu_4,(.L_x_1 - triton_poi_fused__native_batch_norm_legit_no_training_convolution_relu_4)
        .other          triton_poi_fused__native_batch_norm_legit_no_training_convolution_relu_4,@"STO_CUDA_ENTRY STV_DEFAULT"
triton_poi_fused__native_batch_norm_legit_no_training_convolution_relu_4:
.text.triton_poi_fused__native_batch_norm_legit_no_training_convolution_relu_4:
[----:B------:R-:W-:Y:S01]  /*0000*/  LDC R1, c[0x0][0x28] ;  /* 0x00000a00ff017b82 */ /* 0x000fe20000000800 */
[----:B------:R-:W1:Y:S07]  /*0010*/  S2R R0, SR_TID.X ;  /* 0x0000000000007919 */ /* 0x000e6e0000002100 */
[----:B------:R-:W2:Y:S01]  /*0020*/  LDC.64 R14, c[0x0][0x228] ;  /* 0x00008a00ff0e7b82 */ /* 0x000ea20000000a00 */
[----:B------:R-:W-:Y:S01]  /*0030*/  ULDC.64 UR4, c[0x0][0x208] ;  /* 0x0000820000047ab9 */ /* 0x000fe20000000a00 */
[----:B------:R-:W3:Y:S06]  /*0040*/  S2R R5, SR_CTAID.X ;  /* 0x0000000000057919 */ /* 0x000eec0000002500 */
[----:B------:R-:W4:Y:S08]  /*0050*/  LDC.64 R10, c[0x0][0x218] ;  /* 0x00008600ff0a7b82 */ /* 0x000f300000000a00 */
[----:B------:R-:W5:Y:S08]  /*0060*/  LDC.64 R12, c[0x0][0x220] ;  /* 0x00008800ff0c7b82 */ /* 0x000f700000000a00 */
[----:B------:R-:W4:Y:S01]  /*0070*/  LDC.64 R16, c[0x0][0x230] ;  /* 0x00008c00ff107b82 */ /* 0x000f220000000a00 */
[----:B-1----:R-:W-:-:S02]  /*0080*/  SHF.L.U32 R0, R0, 0x1, RZ ;  /* 0x0000000100007819 */ /* 0x002fc400000006ff */
[----:B---3--:R-:W-:Y:S02]  /*0090*/  SHF.R.S32.HI R3, RZ, 0x16, R5 ;  /* 0x00000016ff037819 */ /* 0x008fe40000011405 */
[----:B------:R-:W-:Y:S02]  /*00a0*/  LOP3.LUT R0, R0, 0x1fe, RZ, 0xc0, !PT ;  /* 0x000001fe00007812 */ /* 0x000fe400078ec0ff */
[----:B------:R-:W-:Y:S02]  /*00b0*/  SGXT R3, R3, 0x1 ;  /* 0x000000010303781a */ /* 0x000fe40000000200 */
[----:B------:R-:W-:Y:S02]  /*00c0*/  LEA R0, R5, R0, 0x9 ;  /* 0x0000000005007211 */ /* 0x000fe400078e48ff */
[----:B------:R-:W1:Y:S02]  /*00d0*/  LDC.64 R4, c[0x0][0x238] ;  /* 0x00008e00ff047b82 */ /* 0x000e640000000a00 */
[----:B------:R-:W-:-:S04]  /*00e0*/  LEA.HI R3, R3, R0, RZ, 0x6 ;  /* 0x0000000003037211 */ /* 0x000fc800078f30ff */
[--C-:B------:R-:W-:Y:S02]  /*00f0*/  SHF.R.S32.HI R2, RZ, 0x6, R3.reuse ;  /* 0x00000006ff027819 */ /* 0x100fe40000011403 */
[----:B------:R-:W-:-:S04]  /*0100*/  SHF.R.S32.HI R3, RZ, 0x1f, R3 ;  /* 0x0000001fff037819 */ /* 0x000fc80000011403 */
[----:B------:R-:W-:-:S04]  /*0110*/  LEA.HI R3, R3, R2, RZ, 0x9 ;  /* 0x0000000203037211 */ /* 0x000fc800078f48ff */
[----:B------:R-:W-:-:S04]  /*0120*/  LOP3.LUT R3, R3, 0xfffffe00, RZ, 0xc0, !PT ;  /* 0xfffffe0003037812 */ /* 0x000fc800078ec0ff */
[----:B------:R-:W-:Y:S02]  /*0130*/  IADD3 R19, R2, -R3, RZ ;  /* 0x8000000302137210 */ /* 0x000fe40007ffe0ff */
[----:B------:R-:W3:Y:S03]  /*0140*/  LDC.64 R2, c[0x0][0x210] ;  /* 0x00008400ff027b82 */ /* 0x000ee60000000a00 */
[----:B--2---:R-:W-:-:S05]  /*0150*/  IMAD.WIDE R14, R19, 0x4, R14 ;  /* 0x00000004130e7825 */ /* 0x004fca00078e020e */
[----:B------:R2:W2:Y:S01]  /*0160*/  LDG.E.EL R18, desc[UR4][R14.64] ;  /* 0x000000040e127981 */ /* 0x0004a2000c2e1900 */
[----:B----4-:R-:W-:-:S04]  /*0170*/  IMAD.WIDE R10, R19, 0x4, R10 ;  /* 0x00000004130a7825 */ /* 0x010fc800078e020a */
[----:B-----5:R-:W-:Y:S01]  /*0180*/  IMAD.WIDE R12, R19, 0x4, R12 ;  /* 0x00000004130c7825 */ /* 0x020fe200078e020c */
[----:B------:R4:W5:Y:S04]  /*0190*/  LDG.E.EL R8, desc[UR4][R10.64] ;  /* 0x000000040a087981 */ /* 0x000968000c2e1900 */
[----:B------:R-:W5:Y:S01]  /*01a0*/  LDG.E.EL R9, desc[UR4][R12.64] ;  /* 0x000000040c097981 */ /* 0x000f62000c2e1900 */
[----:B---3--:R-:W-:-:S05]  /*01b0*/  IMAD.WIDE R2, R0, 0x4, R2 ;  /* 0x0000000400027825 */ /* 0x008fca00078e0202 */
[----:B------:R-:W5:Y:S01]  /*01c0*/  LDG.E.64 R6, desc[UR4][R2.64] ;  /* 0x0000000402067981 */ /* 0x000f62000c1e1b00 */
[----:B0-2---:R-:W-:-:S04]  /*01d0*/  IMAD.WIDE R14, R19, 0x4, R16 ;  /* 0x00000004130e7825 */ /* 0x005fc800078e0210 */
[----:B-1----:R-:W-:Y:S02]  /*01e0*/  IMAD.WIDE R16, R19, 0x4, R4 ;  /* 0x0000000413107825 */ /* 0x002fe400078e0204 */
[----:B------:R-:W2:Y:S01]  /*01f0*/  LDG.E.EL R14, desc[UR4][R14.64] ;  /* 0x000000040e0e7981 */ /* 0x000ea2000c2e1900 */
[----:B----4-:R-:W-:Y:S01]  /*0200*/  HFMA2.MMA R10, -RZ, RZ, 1.625, 0 ;  /* 0x3e800000ff0a7435 */ /* 0x010fe200000001ff */
[----:B------:R-:W0:Y:S02]  /*0210*/  LDC.64 R4, c[0x0][0x240] ;  /* 0x00009000ff047b82 */ /* 0x000e240000000a00 */
[----:B------:R-:W2:Y:S01]  /*0220*/  LDG.E.EL R17, desc[UR4][R16.64] ;  /* 0x0000000410117981 */ /* 0x000ea2000c2e1900 */
[----:B0-----:R-:W-:-:S04]  /*0230*/  IMAD.WIDE R4, R0, 0x4, R4 ;  /* 0x0000000400047825 */ /* 0x001fc800078e0204 */
[----:B------:R-:W-:-:S04]  /*0240*/  FADD R18, R18, 9.9999997473787516356e-06 ;  /* 0x3727c5ac12127421 */ /* 0x000fc80000000000 */
[----:B------:R-:W0:Y:S02]  /*0250*/  MUFU.SQRT R19, R18 ;  /* 0x0000001200137308 */ /* 0x000e240000002000 */
[C---:B0-----:R-:W-:Y:S02]  /*0260*/  FSETP.GT.AND P0, PT, R19.reuse, 8.50705917302346158658e+37, PT ;  /* 0x7e8000001300780b */ /* 0x041fe40003f04000 */
[----:B------:R-:W-:-:S11]  /*0270*/  FSETP.GEU.AND P1, PT, R19, 1.175494350822287508e-38, PT ;  /* 0x008000001300780b */ /* 0x000fd60003f2e000 */
[----:B------:R-:W-:-:S04]  /*0280*/  @P0 FMUL R19, R19, 0.25 ;  /* 0x3e80000013130820 */ /* 0x000fc80000400000 */
[----:B------:R-:W-:-:S06]  /*0290*/  @!P1 FMUL R19, R19, 16777216 ;  /* 0x4b80000013139820 */ /* 0x000fcc0000400000 */
[----:B------:R-:W0:Y:S01]  /*02a0*/  MUFU.RCP R19, R19 ;  /* 0x0000001300137308 */ /* 0x000e220000001000 */
[----:B------:R-:W-:Y:S01]  /*02b0*/  FSEL R10, R10, 1, P0 ;  /* 0x3f8000000a0a7808 */ /* 0x000fe20000000000 */
[--C-:B-----5:R-:W-:Y:S01]  /*02c0*/  FADD R6, R6, R8.reuse ;  /* 0x0000000806067221 */ /* 0x120fe20000000000 */
[----:B------:R-:W-:-:S03]  /*02d0*/  FADD R7, R7, R8 ;  /* 0x0000000807077221 */ /* 0x000fc60000000000 */
[----:B------:R-:W-:Y:S01]  /*02e0*/  @!P1 FMUL R10, R10, 16777216 ;  /* 0x4b8000000a0a9820 */ /* 0x000fe20000400000 */
[C---:B------:R-:W-:Y:S01]  /*02f0*/  FADD R8, -R9.reuse, R6 ;  /* 0x0000000609087221 */ /* 0x040fe20000000100 */
[----:B------:R-:W-:Y:S02]  /*0300*/  FADD R9, -R9, R7 ;  /* 0x0000000709097221 */ /* 0x000fe40000000100 */
[----:B0-----:R-:W-:-:S04]  /*0310*/  FMUL R10, R19, R10 ;  /* 0x0000000a130a7220 */ /* 0x001fc80000400000 */
[-C--:B------:R-:W-:Y:S01]  /*0320*/  FMUL R8, R8, R10.reuse ;  /* 0x0000000a08087220 */ /* 0x080fe20000400000 */
[----:B------:R-:W-:-:S03]  /*0330*/  FMUL R10, R9, R10 ;  /* 0x0000000a090a7220 */ /* 0x000fc60000400000 */
[C-C-:B--2---:R-:W-:Y:S01]  /*0340*/  FFMA R8, R14.reuse, R8, R17.reuse ;  /* 0x000000080e087223 */ /* 0x144fe20000000011 */
[----:B------:R-:W-:-:S04]  /*0350*/  FFMA R10, R14, R10, R17 ;  /* 0x0000000a0e0a7223 */ /* 0x000fc80000000011 */
[----:B------:R-:W-:Y:S02]  /*0360*/  FSETP.GEU.AND P0, PT, R8, RZ, PT ;  /* 0x000000ff0800720b */ /* 0x000fe40003f0e000 */
[----:B------:R-:W-:Y:S02]  /*0370*/  FSETP.GEU.AND P1, PT, R10, RZ, PT ;  /* 0x000000ff0a00720b */ /* 0x000fe40003f2e000 */
[----:B------:R-:W-:Y:S02]  /*0380*/  FSEL R8, R8, RZ, P0 ;  /* 0x000000ff08087208 */ /* 0x000fe40000000000 */
[----:B------:R-:W-:Y:S01]  /*0390*/  FSEL R9, R10, RZ, P1 ;  /* 0x000000ff0a097208 */ /* 0x000fe20000800000 */
[----:B------:R-:W-:Y:S04]  /*03a0*/  STG.E.64 desc[UR4][R2.64], R6 ;  /* 0x0000000602007986 */ /* 0x000fe8000c101b04 */
[----:B------:R-:W-:Y:S01]  /*03b0*/  STG.E.64 desc[UR4][R4.64], R8 ;  /* 0x0000000804007986 */ /* 0x000fe2000c101b04 */
[----:B------:R-:W-:Y:S05]  /*03c0*/  EXIT ;  /* 0x000000000000794d */ /* 0x000fea0003800000 */
.L_x_0:
[----:B------:R-:W-:-:S00]  /*03d0*/  BRA `(.L_x_0) ;  /* 0xfffffffc00fc7947 */ /* 0x000fc0000383ffff */
[----:B------:R-:W-:-:S00]  /*03e0*/  NOP ;  /* 0x0000000000007918 */ /* 0x000fc00000000000 */
        /* <DEDUP_REMOVED lines=9> */
.L_x_1:


//--------------------- .nv.global.init           --------------------------
	.section	.nv.global.init,"aw",@progbits
.nv.global.init:
	.type		_$_str,@object
	.size		_$_str,(_$_str_$_2 - _$_str)
_$_str:
        /*0000*/ 	.byte	0x5f, 0x5f, 0x43, 0x55, 0x44, 0x41, 0x5f, 0x46, 0x54, 0x5a, 0x00
	.type		_$_str_$_2,@object
	.size		_$_str_$_2,(.L_1 - _$_str_$_2)
_$_str_$_2:
        /*000b*/ 	.byte	0x5f, 0x5f, 0x43, 0x55, 0x44, 0x41, 0x5f, 0x50, 0x52, 0x45, 0x43, 0x5f, 0x53, 0x51, 0x52, 0x54
        /*001b*/ 	.byte	0x00
.L_1:


//--------------------- .nv.constant0.triton_poi_fused__native_batch_norm_legit_no_training_convolution_relu_4 --------------------------
	.section	.nv.constant0.triton_poi_fused__native_batch_norm_legit_no_training_convolution_relu_4,"a",@progbits
	.sectionflags	@""
	.align	4
.nv.constant0.triton_poi_fused__native_batch_norm_legit_no_training_convolution_relu_4:
	.zero		588
